//
// Generated by NVIDIA NVVM Compiler
//
// Compiler Build ID: CL-36424714
// Cuda compilation tools, release 13.0, V13.0.88
// Based on NVVM 20.0.0
//

.version 9.0
.target sm_100
.address_size 64

	// .globl	_Z14MatMulNoSharedPfS_S_iiiiii

.visible .entry _Z14MatMulNoSharedPfS_S_iiiiii(
	.param .u64 .ptr .align 1 _Z14MatMulNoSharedPfS_S_iiiiii_param_0,
	.param .u64 .ptr .align 1 _Z14MatMulNoSharedPfS_S_iiiiii_param_1,
	.param .u64 .ptr .align 1 _Z14MatMulNoSharedPfS_S_iiiiii_param_2,
	.param .u32 _Z14MatMulNoSharedPfS_S_iiiiii_param_3,
	.param .u32 _Z14MatMulNoSharedPfS_S_iiiiii_param_4,
	.param .u32 _Z14MatMulNoSharedPfS_S_iiiiii_param_5,
	.param .u32 _Z14MatMulNoSharedPfS_S_iiiiii_param_6,
	.param .u32 _Z14MatMulNoSharedPfS_S_iiiiii_param_7,
	.param .u32 _Z14MatMulNoSharedPfS_S_iiiiii_param_8
)
{
	.reg .pred 	%p<118>;
	.reg .b32 	%r<134>;
	.reg .b32 	%f<87>;
	.reg .b64 	%rd<45>;

	ld.param.u64 	%rd5, [_Z14MatMulNoSharedPfS_S_iiiiii_param_1];
	ld.param.u32 	%r63, [_Z14MatMulNoSharedPfS_S_iiiiii_param_3];
	ld.param.u32 	%r64, [_Z14MatMulNoSharedPfS_S_iiiiii_param_4];
	ld.param.u32 	%r65, [_Z14MatMulNoSharedPfS_S_iiiiii_param_5];
	ld.param.u32 	%r66, [_Z14MatMulNoSharedPfS_S_iiiiii_param_6];
	ld.param.u32 	%r68, [_Z14MatMulNoSharedPfS_S_iiiiii_param_8];
	cvta.to.global.u64 	%rd1, %rd5;
	mov.u32 	%r1, %ctaid.y;
	shl.b32 	%r69, %r1, 4;
	mov.u32 	%r2, %tid.y;
	add.s32 	%r3, %r69, %r2;
	mov.u32 	%r4, %ctaid.x;
	shl.b32 	%r5, %r4, 4;
	mov.u32 	%r6, %tid.x;
	add.s32 	%r7, %r5, %r6;
	setp.lt.s32 	%p1, %r64, 1;
	mov.f32 	%f70, 0f00000000;
	@%p1 bra 	$L__BB0_35;
	add.s32 	%r71, %r64, 15;
	shr.u32 	%r72, %r71, 4;
	mul.lo.s32 	%r115, %r64, %r3;
	neg.s32 	%r133, %r72;
	mad.lo.s32 	%r131, %r66, 15, %r7;
	mad.lo.s32 	%r130, %r66, 14, %r7;
	mad.lo.s32 	%r129, %r66, 13, %r7;
	mad.lo.s32 	%r128, %r66, 12, %r7;
	mad.lo.s32 	%r127, %r66, 11, %r7;
	mad.lo.s32 	%r126, %r66, 10, %r7;
	mad.lo.s32 	%r125, %r66, 9, %r7;
	shl.b32 	%r73, %r66, 3;
	add.s32 	%r124, %r7, %r73;
	mad.lo.s32 	%r123, %r66, 7, %r7;
	mad.lo.s32 	%r122, %r66, 6, %r7;
	mad.lo.s32 	%r121, %r66, 5, %r7;
	shl.b32 	%r74, %r66, 2;
	add.s32 	%r120, %r7, %r74;
	mad.lo.s32 	%r119, %r66, 3, %r7;
	shl.b32 	%r75, %r66, 1;
	add.s32 	%r118, %r7, %r75;
	add.s32 	%r76, %r6, %r66;
	add.s32 	%r116, %r76, %r5;
	mov.f32 	%f70, 0f00000000;
	mov.b32 	%r132, 7;
	mov.u32 	%r117, %r7;
$L__BB0_2:
	ld.param.u64 	%rd43, [_Z14MatMulNoSharedPfS_S_iiiiii_param_0];
	setp.ge.s32 	%p2, %r7, %r66;
	setp.ge.s32 	%p3, %r3, %r63;
	add.s32 	%r78, %r132, -7;
	setp.ge.s32 	%p4, %r78, %r64;
	or.pred  	%p5, %p4, %p3;
	setp.ge.s32 	%p6, %r78, %r65;
	or.pred  	%p7, %p6, %p5;
	cvta.to.global.u64 	%rd6, %rd43;
	mul.wide.u32 	%rd7, %r115, 4;
	add.s64 	%rd2, %rd6, %rd7;
	or.pred  	%p8, %p7, %p2;
	@%p8 bra 	$L__BB0_4;
	ld.global.f32 	%f37, [%rd2];
	mul.wide.s32 	%rd8, %r117, 4;
	add.s64 	%rd9, %rd1, %rd8;
	ld.global.f32 	%f38, [%rd9];
	fma.rn.f32 	%f70, %f37, %f38, %f70;
$L__BB0_4:
	add.s32 	%r80, %r132, -6;
	setp.ge.s32 	%p11, %r80, %r64;
	or.pred  	%p12, %p11, %p3;
	setp.ge.s32 	%p13, %r80, %r65;
	or.pred  	%p14, %p13, %p12;
	or.pred  	%p15, %p14, %p2;
	@%p15 bra 	$L__BB0_6;
	ld.global.f32 	%f39, [%rd2+4];
	mul.wide.s32 	%rd10, %r116, 4;
	add.s64 	%rd11, %rd1, %rd10;
	ld.global.f32 	%f40, [%rd11];
	fma.rn.f32 	%f70, %f39, %f40, %f70;
$L__BB0_6:
	add.s32 	%r82, %r132, -5;
	setp.ge.s32 	%p18, %r82, %r64;
	or.pred  	%p19, %p18, %p3;
	setp.ge.s32 	%p20, %r82, %r65;
	or.pred  	%p21, %p20, %p19;
	or.pred  	%p22, %p21, %p2;
	@%p22 bra 	$L__BB0_8;
	ld.global.f32 	%f41, [%rd2+8];
	mul.wide.s32 	%rd12, %r118, 4;
	add.s64 	%rd13, %rd1, %rd12;
	ld.global.f32 	%f42, [%rd13];
	fma.rn.f32 	%f70, %f41, %f42, %f70;
$L__BB0_8:
	add.s32 	%r84, %r132, -4;
	setp.ge.s32 	%p25, %r84, %r64;
	or.pred  	%p26, %p25, %p3;
	setp.ge.s32 	%p27, %r84, %r65;
	or.pred  	%p28, %p27, %p26;
	or.pred  	%p29, %p28, %p2;
	@%p29 bra 	$L__BB0_10;
	ld.global.f32 	%f43, [%rd2+12];
	mul.wide.s32 	%rd14, %r119, 4;
	add.s64 	%rd15, %rd1, %rd14;
	ld.global.f32 	%f44, [%rd15];
	fma.rn.f32 	%f70, %f43, %f44, %f70;
$L__BB0_10:
	add.s32 	%r86, %r132, -3;
	setp.ge.s32 	%p32, %r86, %r64;
	or.pred  	%p33, %p32, %p3;
	setp.ge.s32 	%p34, %r86, %r65;
	or.pred  	%p35, %p34, %p33;
	or.pred  	%p36, %p35, %p2;
	@%p36 bra 	$L__BB0_12;
	ld.global.f32 	%f45, [%rd2+16];
	mul.wide.s32 	%rd16, %r120, 4;
	add.s64 	%rd17, %rd1, %rd16;
	ld.global.f32 	%f46, [%rd17];
	fma.rn.f32 	%f70, %f45, %f46, %f70;
$L__BB0_12:
	add.s32 	%r88, %r132, -2;
	setp.ge.s32 	%p39, %r88, %r64;
	or.pred  	%p40, %p39, %p3;
	setp.ge.s32 	%p41, %r88, %r65;
	or.pred  	%p42, %p41, %p40;
	or.pred  	%p43, %p42, %p2;
	@%p43 bra 	$L__BB0_14;
	ld.global.f32 	%f47, [%rd2+20];
	mul.wide.s32 	%rd18, %r121, 4;
	add.s64 	%rd19, %rd1, %rd18;
	ld.global.f32 	%f48, [%rd19];
	fma.rn.f32 	%f70, %f47, %f48, %f70;
$L__BB0_14:
	add.s32 	%r90, %r132, -1;
	setp.ge.s32 	%p46, %r90, %r64;
	or.pred  	%p47, %p46, %p3;
	setp.ge.s32 	%p48, %r90, %r65;
	or.pred  	%p49, %p48, %p47;
	or.pred  	%p50, %p49, %p2;
	@%p50 bra 	$L__BB0_16;
	ld.global.f32 	%f49, [%rd2+24];
	mul.wide.s32 	%rd20, %r122, 4;
	add.s64 	%rd21, %rd1, %rd20;
	ld.global.f32 	%f50, [%rd21];
	fma.rn.f32 	%f70, %f49, %f50, %f70;
$L__BB0_16:
	setp.ge.s32 	%p53, %r132, %r64;
	or.pred  	%p54, %p53, %p3;
	setp.ge.s32 	%p55, %r132, %r65;
	or.pred  	%p56, %p55, %p54;
	or.pred  	%p57, %p56, %p2;
	@%p57 bra 	$L__BB0_18;
	ld.global.f32 	%f51, [%rd2+28];
	mul.wide.s32 	%rd22, %r123, 4;
	add.s64 	%rd23, %rd1, %rd22;
	ld.global.f32 	%f52, [%rd23];
	fma.rn.f32 	%f70, %f51, %f52, %f70;
$L__BB0_18:
	add.s32 	%r93, %r132, 1;
	setp.ge.s32 	%p60, %r93, %r64;
	or.pred  	%p61, %p60, %p3;
	setp.ge.s32 	%p62, %r93, %r65;
	or.pred  	%p63, %p62, %p61;
	or.pred  	%p64, %p63, %p2;
	@%p64 bra 	$L__BB0_20;
	ld.global.f32 	%f53, [%rd2+32];
	mul.wide.s32 	%rd24, %r124, 4;
	add.s64 	%rd25, %rd1, %rd24;
	ld.global.f32 	%f54, [%rd25];
	fma.rn.f32 	%f70, %f53, %f54, %f70;
$L__BB0_20:
	add.s32 	%r95, %r132, 2;
	setp.ge.s32 	%p67, %r95, %r64;
	or.pred  	%p68, %p67, %p3;
	setp.ge.s32 	%p69, %r95, %r65;
	or.pred  	%p70, %p69, %p68;
	or.pred  	%p71, %p70, %p2;
	@%p71 bra 	$L__BB0_22;
	ld.global.f32 	%f55, [%rd2+36];
	mul.wide.s32 	%rd26, %r125, 4;
	add.s64 	%rd27, %rd1, %rd26;
	ld.global.f32 	%f56, [%rd27];
	fma.rn.f32 	%f70, %f55, %f56, %f70;
$L__BB0_22:
	add.s32 	%r97, %r132, 3;
	setp.ge.s32 	%p74, %r97, %r64;
	or.pred  	%p75, %p74, %p3;
	setp.ge.s32 	%p76, %r97, %r65;
	or.pred  	%p77, %p76, %p75;
	or.pred  	%p78, %p77, %p2;
	@%p78 bra 	$L__BB0_24;
	ld.global.f32 	%f57, [%rd2+40];
	mul.wide.s32 	%rd28, %r126, 4;
	add.s64 	%rd29, %rd1, %rd28;
	ld.global.f32 	%f58, [%rd29];
	fma.rn.f32 	%f70, %f57, %f58, %f70;
$L__BB0_24:
	add.s32 	%r99, %r132, 4;
	setp.ge.s32 	%p81, %r99, %r64;
	or.pred  	%p82, %p81, %p3;
	setp.ge.s32 	%p83, %r99, %r65;
	or.pred  	%p84, %p83, %p82;
	or.pred  	%p85, %p84, %p2;
	@%p85 bra 	$L__BB0_26;
	ld.global.f32 	%f59, [%rd2+44];
	mul.wide.s32 	%rd30, %r127, 4;
	add.s64 	%rd31, %rd1, %rd30;
	ld.global.f32 	%f60, [%rd31];
	fma.rn.f32 	%f70, %f59, %f60, %f70;
$L__BB0_26:
	add.s32 	%r101, %r132, 5;
	setp.ge.s32 	%p88, %r101, %r64;
	or.pred  	%p89, %p88, %p3;
	setp.ge.s32 	%p90, %r101, %r65;
	or.pred  	%p91, %p90, %p89;
	or.pred  	%p92, %p91, %p2;
	@%p92 bra 	$L__BB0_28;
	ld.global.f32 	%f61, [%rd2+48];
	mul.wide.s32 	%rd32, %r128, 4;
	add.s64 	%rd33, %rd1, %rd32;
	ld.global.f32 	%f62, [%rd33];
	fma.rn.f32 	%f70, %f61, %f62, %f70;
$L__BB0_28:
	add.s32 	%r103, %r132, 6;
	setp.ge.s32 	%p95, %r103, %r64;
	or.pred  	%p96, %p95, %p3;
	setp.ge.s32 	%p97, %r103, %r65;
	or.pred  	%p98, %p97, %p96;
	or.pred  	%p99, %p98, %p2;
	@%p99 bra 	$L__BB0_30;
	ld.global.f32 	%f63, [%rd2+52];
	mul.wide.s32 	%rd34, %r129, 4;
	add.s64 	%rd35, %rd1, %rd34;
	ld.global.f32 	%f64, [%rd35];
	fma.rn.f32 	%f70, %f63, %f64, %f70;
$L__BB0_30:
	add.s32 	%r105, %r132, 7;
	setp.ge.s32 	%p102, %r105, %r64;
	or.pred  	%p103, %p102, %p3;
	setp.ge.s32 	%p104, %r105, %r65;
	or.pred  	%p105, %p104, %p103;
	or.pred  	%p106, %p105, %p2;
	@%p106 bra 	$L__BB0_32;
	ld.global.f32 	%f65, [%rd2+56];
	mul.wide.s32 	%rd36, %r130, 4;
	add.s64 	%rd37, %rd1, %rd36;
	ld.global.f32 	%f66, [%rd37];
	fma.rn.f32 	%f70, %f65, %f66, %f70;
$L__BB0_32:
	add.s32 	%r106, %r132, 8;
	setp.ge.s32 	%p109, %r106, %r64;
	or.pred  	%p110, %p109, %p3;
	setp.ge.s32 	%p111, %r106, %r65;
	or.pred  	%p112, %p111, %p110;
	or.pred  	%p113, %p112, %p2;
	@%p113 bra 	$L__BB0_34;
	ld.global.f32 	%f67, [%rd2+60];
	mul.wide.s32 	%rd38, %r131, 4;
	add.s64 	%rd39, %rd1, %rd38;
	ld.global.f32 	%f68, [%rd39];
	fma.rn.f32 	%f70, %f67, %f68, %f70;
$L__BB0_34:
	add.s32 	%r133, %r133, 1;
	setp.ne.s32 	%p114, %r133, 0;
	add.s32 	%r132, %r132, 16;
	shl.b32 	%r108, %r66, 4;
	add.s32 	%r131, %r131, %r108;
	add.s32 	%r130, %r130, %r108;
	add.s32 	%r129, %r129, %r108;
	add.s32 	%r128, %r128, %r108;
	add.s32 	%r127, %r127, %r108;
	add.s32 	%r126, %r126, %r108;
	add.s32 	%r125, %r125, %r108;
	add.s32 	%r124, %r124, %r108;
	add.s32 	%r123, %r123, %r108;
	add.s32 	%r122, %r122, %r108;
	add.s32 	%r121, %r121, %r108;
	add.s32 	%r120, %r120, %r108;
	add.s32 	%r119, %r119, %r108;
	add.s32 	%r118, %r118, %r108;
	add.s32 	%r117, %r117, %r108;
	add.s32 	%r116, %r116, %r108;
	add.s32 	%r115, %r115, 16;
	@%p114 bra 	$L__BB0_2;
$L__BB0_35:
	ld.param.u32 	%r114, [_Z14MatMulNoSharedPfS_S_iiiiii_param_7];
	setp.ge.s32 	%p115, %r3, %r114;
	setp.ge.s32 	%p116, %r7, %r68;
	or.pred  	%p117, %p115, %p116;
	@%p117 bra 	$L__BB0_37;
	ld.param.u64 	%rd44, [_Z14MatMulNoSharedPfS_S_iiiiii_param_2];
	mov.u32 	%r109, %ntid.y;
	mad.lo.s32 	%r110, %r1, %r109, %r2;
	mov.u32 	%r111, %ntid.x;
	mad.lo.s32 	%r112, %r4, %r111, %r6;
	mad.lo.s32 	%r113, %r68, %r110, %r112;
	cvta.to.global.u64 	%rd40, %rd44;
	mul.wide.u32 	%rd41, %r113, 4;
	add.s64 	%rd42, %rd40, %rd41;
	st.global.f32 	[%rd42], %f70;
$L__BB0_37:
	ret;

}


// ===== COMPILED SASS (sm_100) =====

	.target	sm_100

	.elftype	@"ET_EXEC"


//--------------------- .note.nv.tkinfo           --------------------------
	.section	.note.nv.tkinfo,"",@"SHT_NOTE"
	.sectionflags	@"SHF_NOTE_NV_TKINFO"
	.tkinfo
        /*0018*/ 	.word	0x00000002
        /*0030*/ 	.string	""
        /*0030*/ 	.string	"ptxas"
        /*0030*/ 	.string	"Cuda compilation tools, release 13.0, V13.0.88"
        /*0030*/ 	.string	"Build cuda_13.0.r13.0/compiler.36424714_0"
        /*0030*/ 	.string	"-arch sm_100 -m 64 "



//--------------------- .note.nv.cuinfo           --------------------------
	.section	.note.nv.cuinfo,"",@"SHT_NOTE"
	.sectionflags	@"SHF_NOTE_NV_CUINFO"
        /*0018*/ 	.short	0x0002
        /*001a*/ 	.short	0x0064
        /*001c*/ 	.short	0x0082
	.zero		2


//--------------------- .nv.info                  --------------------------
	.section	.nv.info,"",@"SHT_CUDA_INFO"
	.align	4


	//----- nvinfo : EIATTR_REGCOUNT
	.align		4
        /*0000*/ 	.byte	0x04, 0x2f
        /*0002*/ 	.short	(.L_1 - .L_0)
	.align		4
.L_0:
        /*0004*/ 	.word	index@(_Z14MatMulNoSharedPfS_S_iiiiii)
        /*0008*/ 	.word	0x00000028


	//----- nvinfo : EIATTR_FRAME_SIZE
	.align		4
.L_1:
        /*000c*/ 	.byte	0x04, 0x11
        /*000e*/ 	.short	(.L_3 - .L_2)
	.align		4
.L_2:
        /*0010*/ 	.word	index@(_Z14MatMulNoSharedPfS_S_iiiiii)
        /*0014*/ 	.word	0x00000000


	//----- nvinfo : EIATTR_MIN_STACK_SIZE
	.align		4
.L_3:
        /*0018*/ 	.byte	0x04, 0x12
        /*001a*/ 	.short	(.L_5 - .L_4)
	.align		4
.L_4:
        /*001c*/ 	.word	index@(_Z14MatMulNoSharedPfS_S_iiiiii)
        /*0020*/ 	.word	0x00000000
.L_5:


//--------------------- .nv.compat                --------------------------
	.section	.nv.compat,"",@"SHT_CUDA_COMPAT_INFO"
	.align	4
        /*0000*/ 	.byte	0x02, 0x09, 0x00, 0x00, 0x02, 0x02, 0x01, 0x00, 0x02, 0x05, 0x05, 0x00, 0x03, 0x07, 0x01, 0x01
        /*0010*/ 	.byte	0x02, 0x03, 0x00, 0x00, 0x02, 0x06, 0x01, 0x00, 0x04, 0x0b, 0x08, 0x00, 0x09, 0x00, 0x00, 0x00
        /*0020*/ 	.byte	0x00, 0x00, 0x00, 0x00


//--------------------- .nv.info._Z14MatMulNoSharedPfS_S_iiiiii --------------------------
	.section	.nv.info._Z14MatMulNoSharedPfS_S_iiiiii,"",@"SHT_CUDA_INFO"
	.sectionflags	@""
	.align	4


	//----- nvinfo : EIATTR_CUDA_API_VERSION
	.align		4
        /*0000*/ 	.byte	0x04, 0x37
        /*0002*/ 	.short	(.L_7 - .L_6)
.L_6:
        /*0004*/ 	.word	0x00000082


	//----- nvinfo : EIATTR_KPARAM_INFO
	.align		4
.L_7:
        /*0008*/ 	.byte	0x04, 0x17
        /*000a*/ 	.short	(.L_9 - .L_8)
.L_8:
        /*000c*/ 	.word	0x00000000
        /*0010*/ 	.short	0x0008
        /*0012*/ 	.short	0x002c
        /*0014*/ 	.byte	0x00, 0xf0, 0x11, 0x00


	//----- nvinfo : EIATTR_KPARAM_INFO
	.align		4
.L_9:
        /*0018*/ 	.byte	0x04, 0x17
        /*001a*/ 	.short	(.L_11 - .L_10)
.L_10:
        /*001c*/ 	.word	0x00000000
        /*0020*/ 	.short	0x0007
        /*0022*/ 	.short	0x0028
        /*0024*/ 	.byte	0x00, 0xf0, 0x11, 0x00


	//----- nvinfo : EIATTR_KPARAM_INFO
	.align		4
.L_11:
        /*0028*/ 	.byte	0x04, 0x17
        /*002a*/ 	.short	(.L_13 - .L_12)
.L_12:
        /*002c*/ 	.word	0x00000000
        /*0030*/ 	.short	0x0006
        /*0032*/ 	.short	0x0024
        /*0034*/ 	.byte	0x00, 0xf0, 0x11, 0x00


	//----- nvinfo : EIATTR_KPARAM_INFO
	.align		4
.L_13:
        /*0038*/ 	.byte	0x04, 0x17
        /*003a*/ 	.short	(.L_15 - .L_14)
.L_14:
        /*003c*/ 	.word	0x00000000
        /*0040*/ 	.short	0x0005
        /*0042*/ 	.short	0x0020
        /*0044*/ 	.byte	0x00, 0xf0, 0x11, 0x00


	//----- nvinfo : EIATTR_KPARAM_INFO
	.align		4
.L_15:
        /*0048*/ 	.byte	0x04, 0x17
        /*004a*/ 	.short	(.L_17 - .L_16)
.L_16:
        /*004c*/ 	.word	0x00000000
        /*0050*/ 	.short	0x0004
        /*0052*/ 	.short	0x001c
        /*0054*/ 	.byte	0x00, 0xf0, 0x11, 0x00


	//----- nvinfo : EIATTR_KPARAM_INFO
	.align		4
.L_17:
        /*0058*/ 	.byte	0x04, 0x17
        /*005a*/ 	.short	(.L_19 - .L_18)
.L_18:
        /*005c*/ 	.word	0x00000000
        /*0060*/ 	.short	0x0003
        /*0062*/ 	.short	0x0018
        /*0064*/ 	.byte	0x00, 0xf0, 0x11, 0x00


	//----- nvinfo : EIATTR_KPARAM_INFO
	.align		4
.L_19:
        /*0068*/ 	.byte	0x04, 0x17
        /*006a*/ 	.short	(.L_21 - .L_20)
.L_20:
        /*006c*/ 	.word	0x00000000
        /*0070*/ 	.short	0x0002
        /*0072*/ 	.short	0x0010
        /*0074*/ 	.byte	0x00, 0xf5, 0x21, 0x00


	//----- nvinfo : EIATTR_KPARAM_INFO
	.align		4
.L_21:
        /*0078*/ 	.byte	0x04, 0x17
        /*007a*/ 	.short	(.L_23 - .L_22)
.L_22:
        /*007c*/ 	.word	0x00000000
        /*0080*/ 	.short	0x0001
        /*0082*/ 	.short	0x0008
        /*0084*/ 	.byte	0x00, 0xf5, 0x21, 0x00


	//----- nvinfo : EIATTR_KPARAM_INFO
	.align		4
.L_23:
        /*0088*/ 	.byte	0x04, 0x17
        /*008a*/ 	.short	(.L_25 - .L_24)
.L_24:
        /*008c*/ 	.word	0x00000000
        /*0090*/ 	.short	0x0000
        /*0092*/ 	.short	0x0000
        /*0094*/ 	.byte	0x00, 0xf5, 0x21, 0x00


	//----- nvinfo : EIATTR_SPARSE_MMA_MASK
	.align		4
.L_25:
        /*0098*/ 	.byte	0x03, 0x50
        /*009a*/ 	.short	0x0000


	//----- nvinfo : EIATTR_MAXREG_COUNT
	.align		4
        /*009c*/ 	.byte	0x03, 0x1b
        /*009e*/ 	.short	0x00ff


	//----- nvinfo : EIATTR_MERCURY_ISA_VERSION
	.align		4
        /*00a0*/ 	.byte	0x03, 0x5f
        /*00a2*/ 	.short	0x0101


	//----- nvinfo : EIATTR_VRC_CTA_INIT_COUNT
	.align		4
        /*00a4*/ 	.byte	0x02, 0x4a
	.zero		1
	.zero		1


	//----- nvinfo : EIATTR_EXIT_INSTR_OFFSETS
	.align		4
        /*00a8*/ 	.byte	0x04, 0x1c
        /*00aa*/ 	.short	(.L_27 - .L_26)


	//   ....[0]....
.L_26:
        /*00ac*/ 	.word	0x00000d30


	//   ....[1]....
        /*00b0*/ 	.word	0x00000dd0


	//----- nvinfo : EIATTR_CBANK_PARAM_SIZE
	.align		4
.L_27:
        /*00b4*/ 	.byte	0x03, 0x19
        /*00b6*/ 	.short	0x0030


	//----- nvinfo : EIATTR_PARAM_CBANK
	.align		4
        /*00b8*/ 	.byte	0x04, 0x0a
        /*00ba*/ 	.short	(.L_29 - .L_28)
	.align		4
.L_28:
        /*00bc*/ 	.word	index@(.nv.constant0._Z14MatMulNoSharedPfS_S_iiiiii)
        /*00c0*/ 	.short	0x0380
        /*00c2*/ 	.short	0x0030


	//----- nvinfo : EIATTR_SW_WAR
	.align		4
.L_29:
        /*00c4*/ 	.byte	0x04, 0x36
        /*00c6*/ 	.short	(.L_31 - .L_30)
.L_30:
        /*00c8*/ 	.word	0x00000008
.L_31:


//--------------------- .nv.callgraph             --------------------------
	.section	.nv.callgraph,"",@"SHT_CUDA_CALLGRAPH"
	.align	4
	.sectionentsize	8
	.align		4
        /*0000*/ 	.word	0x00000000
	.align		4
        /*0004*/ 	.word	0xffffffff
	.align		4
        /*0008*/ 	.word	0x00000000
	.align		4
        /*000c*/ 	.word	0xfffffffe
	.align		4
        /*0010*/ 	.word	0x00000000
	.align		4
        /*0014*/ 	.word	0xfffffffd
	.align		4
        /*0018*/ 	.word	0x00000000
	.align		4
        /*001c*/ 	.word	0xfffffffc


//--------------------- .text._Z14MatMulNoSharedPfS_S_iiiiii --------------------------
	.section	.text._Z14MatMulNoSharedPfS_S_iiiiii,"ax",@progbits
	.align	128
        .global         _Z14MatMulNoSharedPfS_S_iiiiii
        .type           _Z14MatMulNoSharedPfS_S_iiiiii,@function
        .size           _Z14MatMulNoSharedPfS_S_iiiiii,(.L_x_3 - _Z14MatMulNoSharedPfS_S_iiiiii)
        .other          _Z14MatMulNoSharedPfS_S_iiiiii,@"STO_CUDA_ENTRY STV_DEFAULT"
_Z14MatMulNoSharedPfS_S_iiiiii:
.text._Z14MatMulNoSharedPfS_S_iiiiii:
[----:B------:R-:W-:Y:S01]  /*0000*/  LDC R1, c[0x0][0x37c] ;  /* 0x0000df00ff017b82 */ /* 0x000fe20000000800 */
[----:B------:R-:W0:Y:S01]  /*0010*/  S2R R2, SR_CTAID.Y ;  /* 0x0000000000027919 */ /* 0x000e220000002600 */
[----:B------:R-:W1:Y:S01]  /*0020*/  LDCU UR5, c[0x0][0x39c] ;  /* 0x00007380ff0577ac */ /* 0x000e620008000800 */
[----:B------:R-:W-:Y:S01]  /*0030*/  IMAD.MOV.U32 R0, RZ, RZ, RZ ;  /* 0x000000ffff007224 */ /* 0x000fe200078e00ff */
[----:B------:R-:W0:Y:S01]  /*0040*/  S2R R5, SR_TID.Y ;  /* 0x0000000000057919 */ /* 0x000e220000002200 */
[----:B------:R-:W2:Y:S01]  /*0050*/  LDCU.64 UR10, c[0x0][0x358] ;  /* 0x00006b00ff0a77ac */ /* 0x000ea20008000a00 */
[----:B------:R-:W3:Y:S01]  /*0060*/  S2R R3, SR_CTAID.X ;  /* 0x0000000000037919 */ /* 0x000ee20000002500 */
[----:B------:R-:W3:Y:S01]  /*0070*/  S2R R6, SR_TID.X ;  /* 0x0000000000067919 */ /* 0x000ee20000002100 */
[----:B-1----:R-:W-:Y:S01]  /*0080*/  UISETP.GE.AND UP0, UPT, UR5, 0x1, UPT ;  /* 0x000000010500788c */ /* 0x002fe2000bf06270 */
[----:B0-----:R-:W-:Y:S01]  /*0090*/  IMAD R26, R2, 0x10, R5 ;  /* 0x00000010021a7824 */ /* 0x001fe200078e0205 */
[----:B---3--:R-:W-:-:S07]  /*00a0*/  LEA R4, R3, R6, 0x4 ;  /* 0x0000000603047211 */ /* 0x008fce00078e20ff */
[----:B--2---:R-:W-:Y:S05]  /*00b0*/  BRA.U !UP0, `(.L_x_0) ;  /* 0x0000000d08087547 */ /* 0x004fea000b800000 */
[----:B------:R-:W0:Y:S01]  /*00c0*/  LDC R5, c[0x0][0x3a4] ;  /* 0x0000e900ff057b82 */ /* 0x000e220000000800 */
[----:B------:R-:W1:Y:S01]  /*00d0*/  LDCU UR6, c[0x0][0x398] ;  /* 0x00007300ff0677ac */ /* 0x000e620008000800 */
[----:B------:R-:W-:Y:S01]  /*00e0*/  IMAD.MOV.U32 R0, RZ, RZ, RZ ;  /* 0x000000ffff007224 */ /* 0x000fe200078e00ff */
[----:B------:R-:W-:Y:S01]  /*00f0*/  MOV R27, R4 ;  /* 0x00000004001b7202 */ /* 0x000fe20000000f00 */
[----:B------:R-:W-:-:S04]  /*0100*/  UIADD3 UR4, UPT, UPT, UR5, 0xf, URZ ;  /* 0x0000000f05047890 */ /* 0x000fc8000fffe0ff */
[----:B------:R-:W-:-:S04]  /*0110*/  USHF.R.U32.HI UR4, URZ, 0x4, UR4 ;  /* 0x00000004ff047899 */ /* 0x000fc80008011604 */
[----:B------:R-:W-:Y:S01]  /*0120*/  UIADD3 UR4, UPT, UPT, -UR4, URZ, URZ ;  /* 0x000000ff04047290 */ /* 0x000fe2000fffe1ff */
[C---:B-1----:R-:W-:Y:S01]  /*0130*/  ISETP.GE.AND P5, PT, R26.reuse, UR6, PT ;  /* 0x000000061a007c0c */ /* 0x042fe2000bfa6270 */
[----:B------:R-:W-:Y:S01]  /*0140*/  IMAD R26, R26, UR5, RZ ;  /* 0x000000051a1a7c24 */ /* 0x000fe2000f8e02ff */
[----:B------:R-:W-:Y:S01]  /*0150*/  UMOV UR5, 0x7 ;  /* 0x0000000700057882 */ /* 0x000fe20000000000 */
[----:B0-----:R-:W-:Y:S01]  /*0160*/  IMAD.IADD R6, R6, 0x1, R5 ;  /* 0x0000000106067824 */ /* 0x001fe200078e0205 */
[C---:B------:R-:W-:Y:S01]  /*0170*/  LEA R14, R5.reuse, R4, 0x3 ;  /* 0x00000004050e7211 */ /* 0x040fe200078e18ff */
[C-C-:B------:R-:W-:Y:S02]  /*0180*/  IMAD R7, R5.reuse, 0xf, R4.reuse ;  /* 0x0000000f05077824 */ /* 0x140fe400078e0204 */
[C-C-:B------:R-:W-:Y:S02]  /*0190*/  IMAD R8, R5.reuse, 0xe, R4.reuse ;  /* 0x0000000e05087824 */ /* 0x140fe400078e0204 */
[----:B------:R-:W-:-:S02]  /*01a0*/  IMAD R9, R5, 0xd, R4 ;  /* 0x0000000d05097824 */ /* 0x000fc400078e0204 */
[C-C-:B------:R-:W-:Y:S02]  /*01b0*/  IMAD R10, R5.reuse, 0xc, R4.reuse ;  /* 0x0000000c050a7824 */ /* 0x140fe400078e0204 */
[C-C-:B------:R-:W-:Y:S02]  /*01c0*/  IMAD R11, R5.reuse, 0xb, R4.reuse ;  /* 0x0000000b050b7824 */ /* 0x140fe400078e0204 */
[C-C-:B------:R-:W-:Y:S02]  /*01d0*/  IMAD R12, R5.reuse, 0xa, R4.reuse ;  /* 0x0000000a050c7824 */ /* 0x140fe400078e0204 */
[C-C-:B------:R-:W-:Y:S02]  /*01e0*/  IMAD R13, R5.reuse, 0x9, R4.reuse ;  /* 0x00000009050d7824 */ /* 0x140fe400078e0204 */
[C-C-:B------:R-:W-:Y:S02]  /*01f0*/  IMAD R15, R5.reuse, 0x7, R4.reuse ;  /* 0x00000007050f7824 */ /* 0x140fe400078e0204 */
[----:B------:R-:W-:-:S02]  /*0200*/  IMAD R22, R5, 0x6, R4 ;  /* 0x0000000605167824 */ /* 0x000fc400078e0204 */
[C-C-:B------:R-:W-:Y:S02]  /*0210*/  IMAD R23, R5.reuse, 0x5, R4.reuse ;  /* 0x0000000505177824 */ /* 0x140fe400078e0204 */
[C-C-:B------:R-:W-:Y:S02]  /*0220*/  IMAD R24, R5.reuse, 0x4, R4.reuse ;  /* 0x0000000405187824 */ /* 0x140fe400078e0204 */
[C---:B------:R-:W-:Y:S01]  /*0230*/  IMAD R25, R5.reuse, 0x3, R4 ;  /* 0x0000000305197824 */ /* 0x040fe200078e0204 */
[----:B------:R-:W-:Y:S01]  /*0240*/  LEA R5, R5, R4, 0x1 ;  /* 0x0000000405057211 */ /* 0x000fe200078e08ff */
[----:B------:R-:W-:-:S07]  /*0250*/  IMAD R6, R3, 0x10, R6 ;  /* 0x0000001003067824 */ /* 0x000fce00078e0206 */
.L_x_1:
[----:B------:R-:W0:Y:S01]  /*0260*/  LDC R29, c[0x0][0x39c] ;  /* 0x0000e700ff1d7b82 */ /* 0x000e220000000800 */
[----:B------:R-:W-:Y:S02]  /*0270*/  UIADD3 UR6, UPT, UPT, UR5, -0x7, URZ ;  /* 0xfffffff905067890 */ /* 0x000fe4000fffe0ff */
[----:B------:R-:W-:-:S05]  /*0280*/  UIADD3 UR7, UPT, UPT, UR5, -0x6, URZ ;  /* 0xfffffffa05077890 */ /* 0x000fca000fffe0ff */
[----:B------:R-:W1:Y:S08]  /*0290*/  LDC.64 R18, c[0x0][0x3a0] ;  /* 0x0000e800ff127b82 */ /* 0x000e700000000a00 */
[----:B------:R-:W2:Y:S01]  /*02a0*/  LDC.64 R16, c[0x0][0x380] ;  /* 0x0000e000ff107b82 */ /* 0x000ea20000000a00 */
[C---:B0-----:R-:W-:Y:S02]  /*02b0*/  ISETP.LE.OR P0, PT, R29.reuse, UR6, P5 ;  /* 0x000000061d007c0c */ /* 0x041fe4000af03670 */
[----:B------:R-:W-:-:S02]  /*02c0*/  ISETP.LE.OR P1, PT, R29, UR7, P5 ;  /* 0x000000071d007c0c */ /* 0x000fc4000af23670 */
[C---:B-1----:R-:W-:Y:S02]  /*02d0*/  ISETP.LE.OR P0, PT, R18.reuse, UR6, P0 ;  /* 0x0000000612007c0c */ /* 0x042fe40008703670 */
[----:B------:R-:W-:Y:S02]  /*02e0*/  ISETP.LE.OR P1, PT, R18, UR7, P1 ;  /* 0x0000000712007c0c */ /* 0x000fe40008f23670 */
[CC--:B------:R-:W-:Y:S02]  /*02f0*/  ISETP.GE.OR P2, PT, R4.reuse, R19.reuse, P0 ;  /* 0x000000130400720c */ /* 0x0c0fe40000746670 */
[----:B------:R-:W-:Y:S01]  /*0300*/  ISETP.GE.OR P6, PT, R4, R19, P1 ;  /* 0x000000130400720c */ /* 0x000fe20000fc6670 */
[----:B--2---:R-:W-:-:S10]  /*0310*/  IMAD.WIDE.U32 R16, R26, 0x4, R16 ;  /* 0x000000041a107825 */ /* 0x004fd400078e0010 */
[----:B------:R-:W0:Y:S01]  /*0320*/  @!P2 LDC.64 R32, c[0x0][0x388] ;  /* 0x0000e200ff20ab82 */ /* 0x000e220000000a00 */
[----:B------:R-:W2:Y:S04]  /*0330*/  @!P2 LDG.E R28, desc[UR10][R16.64] ;  /* 0x0000000a101ca981 */ /* 0x000ea8000c1e1900 */
[----:B------:R-:W3:Y:S03]  /*0340*/  @!P6 LDG.E R34, desc[UR10][R16.64+0x4] ;  /* 0x0000040a1022e981 */ /* 0x000ee6000c1e1900 */
[----:B------:R-:W1:Y:S01]  /*0350*/  @!P6 LDC.64 R20, c[0x0][0x388] ;  /* 0x0000e200ff14eb82 */ /* 0x000e620000000a00 */
[----:B0-----:R-:W-:-:S06]  /*0360*/  @!P2 IMAD.WIDE R32, R27, 0x4, R32 ;  /* 0x000000041b20a825 */ /* 0x001fcc00078e0220 */
[----:B------:R-:W2:Y:S01]  /*0370*/  @!P2 LDG.E R32, desc[UR10][R32.64] ;  /* 0x0000000a2020a981 */ /* 0x000ea2000c1e1900 */
[----:B-1----:R-:W-:-:S05]  /*0380*/  @!P6 IMAD.WIDE R20, R6, 0x4, R20 ;  /* 0x000000040614e825 */ /* 0x002fca00078e0214 */
[----:B------:R0:W3:Y:S01]  /*0390*/  @!P6 LDG.E R33, desc[UR10][R20.64] ;  /* 0x0000000a1421e981 */ /* 0x0000e2000c1e1900 */
[----:B------:R-:W-:-:S06]  /*03a0*/  UIADD3 UR6, UPT, UPT, UR5, -0x5, URZ ;  /* 0xfffffffb05067890 */ /* 0x000fcc000fffe0ff */
[----:B------:R-:W-:-:S04]  /*03b0*/  ISETP.LE.OR P0, PT, R29, UR6, P5 ;  /* 0x000000061d007c0c */ /* 0x000fc8000af03670 */
[----:B------:R-:W-:-:S04]  /*03c0*/  ISETP.LE.OR P0, PT, R18, UR6, P0 ;  /* 0x0000000612007c0c */ /* 0x000fc80008703670 */
[----:B------:R-:W-:-:S13]  /*03d0*/  ISETP.GE.OR P3, PT, R4, R19, P0 ;  /* 0x000000130400720c */ /* 0x000fda0000766670 */
[----:B0-----:R-:W0:Y:S01]  /*03e0*/  @!P3 LDC.64 R20, c[0x0][0x388] ;  /* 0x0000e200ff14bb82 */ /* 0x001e220000000a00 */
[----:B------:R-:W4:Y:S01]  /*03f0*/  @!P3 LDG.E R36, desc[UR10][R16.64+0x8] ;  /* 0x0000080a1024b981 */ /* 0x000f22000c1e1900 */
[----:B0-----:R-:W-:-:S05]  /*0400*/  @!P3 IMAD.WIDE R20, R5, 0x4, R20 ;  /* 0x000000040514b825 */ /* 0x001fca00078e0214 */
[----:B------:R0:W4:Y:S01]  /*0410*/  @!P3 LDG.E R35, desc[UR10][R20.64] ;  /* 0x0000000a1423b981 */ /* 0x000122000c1e1900 */
[----:B------:R-:W-:-:S06]  /*0420*/  UIADD3 UR6, UPT, UPT, UR5, -0x4, URZ ;  /* 0xfffffffc05067890 */ /* 0x000fcc000fffe0ff */
[----:B------:R-:W-:-:S04]  /*0430*/  ISETP.LE.OR P0, PT, R29, UR6, P5 ;  /* 0x000000061d007c0c */ /* 0x000fc8000af03670 */
[----:B------:R-:W-:-:S04]  /*0440*/  ISETP.LE.OR P0, PT, R18, UR6, P0 ;  /* 0x0000000612007c0c */ /* 0x000fc80008703670 */
[----:B------:R-:W-:Y:S01]  /*0450*/  ISETP.GE.OR P4, PT, R4, R19, P0 ;  /* 0x000000130400720c */ /* 0x000fe20000786670 */
[----:B------:R-:W-:Y:S02]  /*0460*/  UIADD3 UR6, UPT, UPT, UR5, -0x3, URZ ;  /* 0xfffffffd05067890 */ /* 0x000fe4000fffe0ff */
[----:B------:R-:W-:-:S04]  /*0470*/  UIADD3 UR7, UPT, UPT, UR5, -0x2, URZ ;  /* 0xfffffffe05077890 */ /* 0x000fc8000fffe0ff */
[----:B------:R-:W-:-:S06]  /*0480*/  ISETP.LE.OR P0, PT, R29, UR6, P5 ;  /* 0x000000061d007c0c */ /* 0x000fcc000af03670 */
[----:B------:R-:W1:Y:S01]  /*0490*/  @!P4 LDC.64 R30, c[0x0][0x388] ;  /* 0x0000e200ff1ecb82 */ /* 0x000e620000000a00 */
[----:B------:R-:W-:Y:S02]  /*04a0*/  ISETP.LE.OR P0, PT, R18, UR6, P0 ;  /* 0x0000000612007c0c */ /* 0x000fe40008703670 */
[----:B------:R-:W-:Y:S02]  /*04b0*/  ISETP.LE.OR P1, PT, R29, UR7, P5 ;  /* 0x000000071d007c0c */ /* 0x000fe4000af23670 */
[----:B------:R-:W-:Y:S02]  /*04c0*/  ISETP.GE.OR P0, PT, R4, R19, P0 ;  /* 0x000000130400720c */ /* 0x000fe40000706670 */
[----:B------:R-:W-:-:S04]  /*04d0*/  ISETP.LE.OR P1, PT, R18, UR7, P1 ;  /* 0x0000000712007c0c */ /* 0x000fc80008f23670 */
[----:B------:R-:W-:Y:S01]  /*04e0*/  ISETP.GE.OR P1, PT, R4, R19, P1 ;  /* 0x000000130400720c */ /* 0x000fe20000f26670 */
[----:B-1----:R-:W-:-:S12]  /*04f0*/  @!P4 IMAD.WIDE R30, R25, 0x4, R30 ;  /* 0x00000004191ec825 */ /* 0x002fd800078e021e */
[----:B0-----:R-:W0:Y:S01]  /*0500*/  @!P1 LDC.64 R20, c[0x0][0x388] ;  /* 0x0000e200ff149b82 */ /* 0x001e220000000a00 */
[----:B------:R-:W-:Y:S01]  /*0510*/  UIADD3 UR6, UPT, UPT, UR5, -0x1, URZ ;  /* 0xffffffff05067890 */ /* 0x000fe2000fffe0ff */
[----:B0-----:R-:W-:-:S04]  /*0520*/  @!P1 IMAD.WIDE R20, R23, 0x4, R20 ;  /* 0x0000000417149825 */ /* 0x001fc800078e0214 */
[----:B--2---:R-:W-:Y:S02]  /*0530*/  @!P2 FFMA R0, R28, R32, R0 ;  /* 0x000000201c00a223 */ /* 0x004fe40000000000 */
[----:B------:R-:W2:Y:S02]  /*0540*/  @!P4 LDG.E R28, desc[UR10][R30.64] ;  /* 0x0000000a1e1cc981 */ /* 0x000ea4000c1e1900 */
[----:B---3--:R-:W-:Y:S02]  /*0550*/  @!P6 FFMA R0, R34, R33, R0 ;  /* 0x000000212200e223 */ /* 0x008fe40000000000 */
[----:B------:R-:W0:Y:S01]  /*0560*/  @!P0 LDC.64 R32, c[0x0][0x388] ;  /* 0x0000e200ff208b82 */ /* 0x000e220000000a00 */
[----:B------:R-:W2:Y:S01]  /*0570*/  @!P4 LDG.E R30, desc[UR10][R16.64+0xc] ;  /* 0x00000c0a101ec981 */ /* 0x000ea2000c1e1900 */
[----:B------:R-:W-:-:S03]  /*0580*/  ISETP.LE.OR P2, PT, R29, UR6, P5 ;  /* 0x000000061d007c0c */ /* 0x000fc6000af43670 */
[----:B------:R-:W3:Y:S01]  /*0590*/  @!P1 LDG.E R34, desc[UR10][R16.64+0x14] ;  /* 0x0000140a10229981 */ /* 0x000ee2000c1e1900 */
[----:B------:R-:W-:-:S04]  /*05a0*/  ISETP.LE.OR P2, PT, R18, UR6, P2 ;  /* 0x0000000612007c0c */ /* 0x000fc80009743670 */
[----:B------:R-:W-:Y:S01]  /*05b0*/  ISETP.GE.OR P2, PT, R4, R19, P2 ;  /* 0x000000130400720c */ /* 0x000fe20001746670 */
[----:B0-----:R-:W-:-:S05]  /*05c0*/  @!P0 IMAD.WIDE R32, R24, 0x4, R32 ;  /* 0x0000000418208825 */ /* 0x001fca00078e0220 */
[----:B------:R-:W5:Y:S04]  /*05d0*/  @!P0 LDG.E R31, desc[UR10][R32.64] ;  /* 0x0000000a201f8981 */ /* 0x000f68000c1e1900 */
[----:B------:R-:W5:Y:S04]  /*05e0*/  @!P0 LDG.E R33, desc[UR10][R16.64+0x10] ;  /* 0x0000100a10218981 */ /* 0x000f68000c1e1900 */
[----:B------:R0:W3:Y:S02]  /*05f0*/  @!P1 LDG.E R32, desc[UR10][R20.64] ;  /* 0x0000000a14209981 */ /* 0x0000e4000c1e1900 */
[----:B0-----:R-:W0:Y:S01]  /*0600*/  @!P2 LDC.64 R20, c[0x0][0x388] ;  /* 0x0000e200ff14ab82 */ /* 0x001e220000000a00 */
[----:B----4-:R-:W-:-:S02]  /*0610*/  @!P3 FFMA R0, R36, R35, R0 ;  /* 0x000000232400b223 */ /* 0x010fc40000000000 */
[----:B------:R-:W4:Y:S01]  /*0620*/  @!P2 LDG.E R35, desc[UR10][R16.64+0x18] ;  /* 0x0000180a1023a981 */ /* 0x000f22000c1e1900 */
[----:B0-----:R-:W-:-:S05]  /*0630*/  @!P2 IMAD.WIDE R20, R22, 0x4, R20 ;  /* 0x000000041614a825 */ /* 0x001fca00078e0214 */
[----:B------:R0:W4:Y:S01]  /*0640*/  @!P2 LDG.E R36, desc[UR10][R20.64] ;  /* 0x0000000a1424a981 */ /* 0x000122000c1e1900 */
[----:B------:R-:W-:-:S04]  /*0650*/  ISETP.LE.OR P3, PT, R29, UR5, P5 ;  /* 0x000000051d007c0c */ /* 0x000fc8000af63670 */
[----:B------:R-:W-:Y:S01]  /*0660*/  ISETP.LE.OR P3, PT, R18, UR5, P3 ;  /* 0x0000000512007c0c */ /* 0x000fe20009f63670 */
[----:B------:R-:W-:-:S06]  /*0670*/  UIADD3 UR6, UPT, UPT, UR5, 0x1, URZ ;  /* 0x0000000105067890 */ /* 0x000fcc000fffe0ff */
[----:B------:R-:W-:Y:S01]  /*0680*/  ISETP.LE.OR P6, PT, R29, UR6, P5 ;  /* 0x000000061d007c0c */ /* 0x000fe2000afc3670 */
[----:B--2---:R-:W-:Y:S01]  /*0690*/  @!P4 FFMA R0, R30, R28, R0 ;  /* 0x0000001c1e00c223 */ /* 0x004fe20000000000 */
[----:B------:R-:W-:Y:S02]  /*06a0*/  ISETP.GE.OR P4, PT, R4, R19, P3 ;  /* 0x000000130400720c */ /* 0x000fe40001f86670 */
[----:B------:R-:W-:Y:S01]  /*06b0*/  ISETP.LE.OR P3, PT, R18, UR6, P6 ;  /* 0x0000000612007c0c */ /* 0x000fe2000b763670 */
[----:B------:R-:W-:-:S03]  /*06c0*/  UIADD3 UR6, UPT, UPT, UR5, 0x2, URZ ;  /* 0x0000000205067890 */ /* 0x000fc6000fffe0ff */
[----:B------:R-:W-:-:S07]  /*06d0*/  ISETP.GE.OR P3, PT, R4, R19, P3 ;  /* 0x000000130400720c */ /* 0x000fce0001f66670 */
[----:B0-----:R-:W0:Y:S01]  /*06e0*/  @!P4 LDC.64 R20, c[0x0][0x388] ;  /* 0x0000e200ff14cb82 */ /* 0x001e220000000a00 */
[----:B------:R-:W2:Y:S01]  /*06f0*/  @!P4 LDG.E R28, desc[UR10][R16.64+0x1c] ;  /* 0x00001c0a101cc981 */ /* 0x000ea2000c1e1900 */
[----:B-----5:R-:W-:Y:S01]  /*0700*/  @!P0 FFMA R0, R33, R31, R0 ;  /* 0x0000001f21008223 */ /* 0x020fe20000000000 */
[----:B------:R-:W-:-:S04]  /*0710*/  ISETP.LE.OR P0, PT, R29, UR6, P5 ;  /* 0x000000061d007c0c */ /* 0x000fc8000af03670 */
[----:B------:R-:W-:Y:S01]  /*0720*/  ISETP.LE.OR P0, PT, R18, UR6, P0 ;  /* 0x0000000612007c0c */ /* 0x000fe20008703670 */
[----:B---3--:R-:W-:Y:S02]  /*0730*/  @!P1 FFMA R0, R34, R32, R0 ;  /* 0x0000002022009223 */ /* 0x008fe40000000000 */
[----:B------:R-:W1:Y:S01]  /*0740*/  @!P3 LDC.64 R32, c[0x0][0x388] ;  /* 0x0000e200ff20bb82 */ /* 0x000e620000000a00 */
[----:B------:R-:W-:Y:S01]  /*0750*/  ISETP.GE.OR P0, PT, R4, R19, P0 ;  /* 0x000000130400720c */ /* 0x000fe20000706670 */
[----:B0-----:R-:W-:-:S05]  /*0760*/  @!P4 IMAD.WIDE R20, R15, 0x4, R20 ;  /* 0x000000040f14c825 */ /* 0x001fca00078e0214 */
[----:B------:R0:W2:Y:S01]  /*0770*/  @!P4 LDG.E R30, desc[UR10][R20.64] ;  /* 0x0000000a141ec981 */ /* 0x0000a2000c1e1900 */
[----:B------:R-:W-:-:S06]  /*0780*/  UIADD3 UR6, UPT, UPT, UR5, 0x3, URZ ;  /* 0x0000000305067890 */ /* 0x000fcc000fffe0ff */
[----:B0-----:R-:W0:Y:S01]  /*0790*/  @!P0 LDC.64 R20, c[0x0][0x388] ;  /* 0x0000e200ff148b82 */ /* 0x001e220000000a00 */
[----:B------:R-:W-:Y:S01]  /*07a0*/  ISETP.LE.OR P1, PT, R29, UR6, P5 ;  /* 0x000000061d007c0c */ /* 0x000fe2000af23670 */
[----:B-1----:R-:W-:-:S03]  /*07b0*/  @!P3 IMAD.WIDE R32, R14, 0x4, R32 ;  /* 0x000000040e20b825 */ /* 0x002fc600078e0220 */
[----:B------:R-:W-:Y:S02]  /*07c0*/  ISETP.LE.OR P1, PT, R18, UR6, P1 ;  /* 0x0000000612007c0c */ /* 0x000fe40008f23670 */
[----:B------:R-:W3:Y:S02]  /*07d0*/  @!P3 LDG.E R31, desc[UR10][R32.64] ;  /* 0x0000000a201fb981 */ /* 0x000ee4000c1e1900 */
[----:B------:R-:W-:Y:S02]  /*07e0*/  ISETP.GE.OR P1, PT, R4, R19, P1 ;  /* 0x000000130400720c */ /* 0x000fe40000f26670 */
[----:B------:R-:W3:Y:S01]  /*07f0*/  @!P3 LDG.E R32, desc[UR10][R16.64+0x20] ;  /* 0x0000200a1020b981 */ /* 0x000ee2000c1e1900 */
[----:B----4-:R-:W-:Y:S01]  /*0800*/  @!P2 FFMA R0, R35, R36, R0 ;  /* 0x000000242300a223 */ /* 0x010fe20000000000 */
[----:B0-----:R-:W-:Y:S02]  /*0810*/  @!P0 IMAD.WIDE R34, R13, 0x4, R20 ;  /* 0x000000040d228825 */ /* 0x001fe400078e0214 */
[----:B------:R-:W4:Y:S07]  /*0820*/  @!P0 LDG.E R33, desc[UR10][R16.64+0x24] ;  /* 0x0000240a10218981 */ /* 0x000f2e000c1e1900 */
[----:B------:R-:W0:Y:S01]  /*0830*/  @!P1 LDC.64 R20, c[0x0][0x388] ;  /* 0x0000e200ff149b82 */ /* 0x000e220000000a00 */
[----:B------:R-:W4:Y:S04]  /*0840*/  @!P0 LDG.E R34, desc[UR10][R34.64] ;  /* 0x0000000a22228981 */ /* 0x000f28000c1e1900 */
[----:B------:R-:W5:Y:S01]  /*0850*/  @!P1 LDG.E R36, desc[UR10][R16.64+0x28] ;  /* 0x0000280a10249981 */ /* 0x000f62000c1e1900 */
[----:B0-----:R-:W-:-:S05]  /*0860*/  @!P1 IMAD.WIDE R20, R12, 0x4, R20 ;  /* 0x000000040c149825 */ /* 0x001fca00078e0214 */
[----:B------:R0:W5:Y:S01]  /*0870*/  @!P1 LDG.E R35, desc[UR10][R20.64] ;  /* 0x0000000a14239981 */ /* 0x000162000c1e1900 */
[----:B------:R-:W-:Y:S02]  /*0880*/  UIADD3 UR8, UPT, UPT, UR5, 0x6, URZ ;  /* 0x0000000605087890 */ /* 0x000fe4000fffe0ff */
[----:B------:R-:W-:Y:S02]  /*0890*/  UIADD3 UR9, UPT, UPT, UR5, 0x7, URZ ;  /* 0x0000000705097890 */ /* 0x000fe4000fffe0ff */
[----:B------:R-:W-:Y:S02]  /*08a0*/  UIADD3 UR6, UPT, UPT, UR5, 0x4, URZ ;  /* 0x0000000405067890 */ /* 0x000fe4000fffe0ff */
[----:B------:R-:W-:-:S04]  /*08b0*/  UIADD3 UR7, UPT, UPT, UR5, 0x5, URZ ;  /* 0x0000000505077890 */ /* 0x000fc8000fffe0ff */
[----:B------:R-:W-:-:S04]  /*08c0*/  ISETP.LE.OR P2, PT, R29, UR6, P5 ;  /* 0x000000061d007c0c */ /* 0x000fc8000af43670 */
[----:B------:R-:W-:Y:S01]  /*08d0*/  ISETP.LE.OR P2, PT, R18, UR6, P2 ;  /* 0x0000000612007c0c */ /* 0x000fe20009743670 */
[----:B------:R-:W-:Y:S01]  /*08e0*/  UIADD3 UR6, UPT, UPT, UR5, 0x8, URZ ;  /* 0x0000000805067890 */ /* 0x000fe2000fffe0ff */
[----:B------:R-:W-:Y:S02]  /*08f0*/  ISETP.LE.OR P6, PT, R29, UR7, P5 ;  /* 0x000000071d007c0c */ /* 0x000fe4000afc3670 */
[----:B------:R-:W-:Y:S02]  /*0900*/  ISETP.GE.OR P2, PT, R4, R19, P2 ;  /* 0x000000130400720c */ /* 0x000fe40001746670 */
[----:B------:R-:W-:-:S04]  /*0910*/  ISETP.LE.OR P6, PT, R18, UR7, P6 ;  /* 0x0000000712007c0c */ /* 0x000fc8000b7c3670 */
[----:B------:R-:W-:-:S07]  /*0920*/  ISETP.GE.OR P6, PT, R4, R19, P6 ;  /* 0x000000130400720c */ /* 0x000fce00037c6670 */
[----:B------:R-:W5:Y:S01]  /*0930*/  @!P2 LDG.E R37, desc[UR10][R16.64+0x2c] ;  /* 0x00002c0a1025a981 */ /* 0x000f62000c1e1900 */
[----:B--2---:R-:W-:Y:S01]  /*0940*/  @!P4 FFMA R0, R28, R30, R0 ;  /* 0x0000001e1c00c223 */ /* 0x004fe20000000000 */
[----:B------:R-:W-:-:S04]  /*0950*/  ISETP.LE.OR P4, PT, R29, UR8, P5 ;  /* 0x000000081d007c0c */ /* 0x000fc8000af83670 */
[----:B------:R-:W-:-:S04]  /*0960*/  ISETP.LE.OR P4, PT, R18, UR8, P4 ;  /* 0x0000000812007c0c */ /* 0x000fc8000a783670 */
[----:B------:R-:W-:Y:S01]  /*0970*/  ISETP.GE.OR P4, PT, R4, R19, P4 ;  /* 0x000000130400720c */ /* 0x000fe20002786670 */
[----:B---3--:R-:W-:Y:S01]  /*0980*/  @!P3 FFMA R0, R32, R31, R0 ;  /* 0x0000001f2000b223 */ /* 0x008fe20000000000 */
[----:B------:R-:W-:Y:S01]  /*0990*/  ISETP.LE.OR P3, PT, R29, UR9, P5 ;  /* 0x000000091d007c0c */ /* 0x000fe2000af63670 */
[----:B------:R-:W1:Y:S03]  /*09a0*/  @!P6 LDC.64 R30, c[0x0][0x388] ;  /* 0x0000e200ff1eeb82 */ /* 0x000e660000000a00 */
[----:B------:R-:W-:-:S04]  /*09b0*/  ISETP.LE.OR P3, PT, R18, UR9, P3 ;  /* 0x0000000912007c0c */ /* 0x000fc80009f63670 */
[-C--:B------:R-:W-:Y:S01]  /*09c0*/  ISETP.GE.OR P3, PT, R4, R19.reuse, P3 ;  /* 0x000000130400720c */ /* 0x080fe20001f66670 */
[----:B----4-:R-:W-:Y:S01]  /*09d0*/  @!P0 FFMA R0, R33, R34, R0 ;  /* 0x0000002221008223 */ /* 0x010fe20000000000 */
[----:B------:R-:W-:Y:S01]  /*09e0*/  ISETP.LE.OR P0, PT, R29, UR6, P5 ;  /* 0x000000061d007c0c */ /* 0x000fe2000af03670 */
[----:B------:R-:W2:Y:S08]  /*09f0*/  @!P2 LDC.64 R32, c[0x0][0x388] ;  /* 0x0000e200ff20ab82 */ /* 0x000eb00000000a00 */
[----:B------:R-:W3:Y:S08]  /*0a00*/  @!P4 LDC.64 R28, c[0x0][0x388] ;  /* 0x0000e200ff1ccb82 */ /* 0x000ef00000000a00 */
[----:B0-----:R-:W0:Y:S01]  /*0a10*/  @!P3 LDC.64 R20, c[0x0][0x388] ;  /* 0x0000e200ff14bb82 */ /* 0x001e220000000a00 */
[----:B------:R-:W-:Y:S01]  /*0a20*/  ISETP.LE.OR P0, PT, R18, UR6, P0 ;  /* 0x0000000612007c0c */ /* 0x000fe20008703670 */
[----:B-1----:R-:W-:Y:S01]  /*0a30*/  @!P6 IMAD.WIDE R30, R10, 0x4, R30 ;  /* 0x000000040a1ee825 */ /* 0x002fe200078e021e */
[----:B------:R-:W4:Y:S02]  /*0a40*/  @!P3 LDG.E R18, desc[UR10][R16.64+0x38] ;  /* 0x0000380a1012b981 */ /* 0x000f24000c1e1900 */
[----:B------:R-:W-:Y:S01]  /*0a50*/  ISETP.GE.OR P0, PT, R4, R19, P0 ;  /* 0x000000130400720c */ /* 0x000fe20000706670 */
[----:B-----5:R-:W-:Y:S01]  /*0a60*/  @!P1 FFMA R0, R36, R35, R0 ;  /* 0x0000002324009223 */ /* 0x020fe20000000000 */
[----:B--2---:R-:W-:Y:S01]  /*0a70*/  @!P2 IMAD.WIDE R32, R11, 0x4, R32 ;  /* 0x000000040b20a825 */ /* 0x004fe200078e0220 */
[----:B------:R-:W2:Y:S04]  /*0a80*/  @!P6 LDG.E R31, desc[UR10][R30.64] ;  /* 0x0000000a1e1fe981 */ /* 0x000ea8000c1e1900 */
[----:B------:R-:W5:Y:S01]  /*0a90*/  @!P4 LDG.E R36, desc[UR10][R16.64+0x34] ;  /* 0x0000340a1024c981 */ /* 0x000f62000c1e1900 */
[----:B---3--:R-:W-:-:S03]  /*0aa0*/  @!P4 IMAD.WIDE R28, R9, 0x4, R28 ;  /* 0x00000004091cc825 */ /* 0x008fc600078e021c */
[----:B------:R-:W3:Y:S04]  /*0ab0*/  @!P2 LDG.E R33, desc[UR10][R32.64] ;  /* 0x0000000a2021a981 */ /* 0x000ee8000c1e1900 */
[----:B------:R0:W5:Y:S04]  /*0ac0*/  @!P4 LDG.E R35, desc[UR10][R28.64] ;  /* 0x0000000a1c23c981 */ /* 0x000168000c1e1900 */
[----:B------:R-:W2:Y:S04]  /*0ad0*/  @!P6 LDG.E R30, desc[UR10][R16.64+0x30] ;  /* 0x0000300a101ee981 */ /* 0x000ea8000c1e1900 */
[----:B------:R-:W4:Y:S01]  /*0ae0*/  @!P0 LDG.E R32, desc[UR10][R16.64+0x3c] ;  /* 0x00003c0a10208981 */ /* 0x000f22000c1e1900 */
[----:B0-----:R-:W-:-:S02]  /*0af0*/  @!P3 IMAD.WIDE R28, R8, 0x4, R20 ;  /* 0x00000004081cb825 */ /* 0x001fc400078e0214 */
[----:B------:R-:W0:Y:S03]  /*0b00*/  @!P0 LDC.64 R20, c[0x0][0x388] ;  /* 0x0000e200ff148b82 */ /* 0x000e260000000a00 */
[----:B------:R-:W4:Y:S01]  /*0b10*/  @!P3 LDG.E R34, desc[UR10][R28.64] ;  /* 0x0000000a1c22b981 */ /* 0x000f22000c1e1900 */
[----:B0-----:R-:W-:-:S06]  /*0b20*/  @!P0 IMAD.WIDE R20, R7, 0x4, R20 ;  /* 0x0000000407148825 */ /* 0x001fcc00078e0214 */
[----:B------:R-:W4:Y:S01]  /*0b30*/  @!P0 LDG.E R21, desc[UR10][R20.64] ;  /* 0x0000000a14158981 */ /* 0x000f22000c1e1900 */
[----:B------:R-:W-:-:S04]  /*0b40*/  UIADD3 UR4, UPT, UPT, UR4, 0x1, URZ ;  /* 0x0000000104047890 */ /* 0x000fc8000fffe0ff */
[----:B------:R-:W-:Y:S01]  /*0b50*/  UISETP.NE.AND UP0, UPT, UR4, URZ, UPT ;  /* 0x000000ff0400728c */ /* 0x000fe2000bf05270 */
[C---:B------:R-:W-:Y:S01]  /*0b60*/  LEA R27, R19.reuse, R27, 0x4 ;  /* 0x0000001b131b7211 */ /* 0x040fe200078e20ff */
[C---:B------:R-:W-:Y:S01]  /*0b70*/  IMAD R6, R19.reuse, 0x10, R6 ;  /* 0x0000001013067824 */ /* 0x040fe200078e0206 */
        /* <DEDUP_REMOVED lines=13> */
[----:B------:R-:W-:Y:S01]  /*0c50*/  IMAD R7, R19, 0x10, R7 ;  /* 0x0000001013077824 */ /* 0x000fe200078e0207 */
[----:B------:R-:W-:Y:S01]  /*0c60*/  IADD3 R26, PT, PT, R26, 0x10, RZ ;  /* 0x000000101a1a7810 */ /* 0x000fe20007ffe0ff */
[----:B------:R-:W-:Y:S01]  /*0c70*/  UIADD3 UR5, UPT, UPT, UR5, 0x10, URZ ;  /* 0x0000001005057890 */ /* 0x000fe2000fffe0ff */
[----:B---3--:R-:W-:-:S04]  /*0c80*/  @!P2 FFMA R0, R37, R33, R0 ;  /* 0x000000212500a223 */ /* 0x008fc80000000000 */
[----:B--2---:R-:W-:-:S04]  /*0c90*/  @!P6 FFMA R0, R30, R31, R0 ;  /* 0x0000001f1e00e223 */ /* 0x004fc80000000000 */
[----:B-----5:R-:W-:-:S04]  /*0ca0*/  @!P4 FFMA R0, R36, R35, R0 ;  /* 0x000000232400c223 */ /* 0x020fc80000000000 */
[----:B----4-:R-:W-:-:S04]  /*0cb0*/  @!P3 FFMA R0, R18, R34, R0 ;  /* 0x000000221200b223 */ /* 0x010fc80000000000 */
[----:B------:R-:W-:Y:S01]  /*0cc0*/  @!P0 FFMA R0, R32, R21, R0 ;  /* 0x0000001520008223 */ /* 0x000fe20000000000 */
[----:B------:R-:W-:Y:S06]  /*0cd0*/  BRA.U UP0, `(.L_x_1) ;  /* 0xfffffff500607547 */ /* 0x000fec000b83ffff */
.L_x_0:
[----:B------:R-:W0:Y:S01]  /*0ce0*/  S2R R7, SR_TID.Y ;  /* 0x0000000000077919 */ /* 0x000e220000002200 */
[----:B------:R-:W1:Y:S02]  /*0cf0*/  LDCU.64 UR6, c[0x0][0x3a8] ;  /* 0x00007500ff0677ac */ /* 0x000e640008000a00 */
[----:B-1----:R-:W-:Y:S01]  /*0d00*/  ISETP.GE.AND P0, PT, R4, UR7, PT ;  /* 0x0000000704007c0c */ /* 0x002fe2000bf06270 */
[----:B0-----:R-:W-:-:S05]  /*0d10*/  IMAD R5, R2, 0x10, R7 ;  /* 0x0000001002057824 */ /* 0x001fca00078e0207 */
[----:B------:R-:W-:-:S13]  /*0d20*/  ISETP.GE.OR P0, PT, R5, UR6, P0 ;  /* 0x0000000605007c0c */ /* 0x000fda0008706670 */
[----:B------:R-:W-:Y:S05]  /*0d30*/  @P0 EXIT ;  /* 0x000000000000094d */ /* 0x000fea0003800000 */
[----:B------:R-:W0:Y:S01]  /*0d40*/  S2R R6, SR_TID.X ;  /* 0x0000000000067919 */ /* 0x000e220000002100 */
[----:B------:R-:W1:Y:S01]  /*0d50*/  LDCU UR4, c[0x0][0x364] ;  /* 0x00006c80ff0477ac */ /* 0x000e620008000800 */
[----:B------:R-:W2:Y:S01]  /*0d60*/  LDC.64 R4, c[0x0][0x390] ;  /* 0x0000e400ff047b82 */ /* 0x000ea20000000a00 */
[----:B------:R-:W0:Y:S01]  /*0d70*/  LDCU UR5, c[0x0][0x360] ;  /* 0x00006c00ff0577ac */ /* 0x000e220008000800 */
[----:B-1----:R-:W-:Y:S02]  /*0d80*/  IMAD R2, R2, UR4, R7 ;  /* 0x0000000402027c24 */ /* 0x002fe4000f8e0207 */
[----:B0-----:R-:W-:-:S04]  /*0d90*/  IMAD R3, R3, UR5, R6 ;  /* 0x0000000503037c24 */ /* 0x001fc8000f8e0206 */
[----:B------:R-:W-:-:S04]  /*0da0*/  IMAD R3, R2, UR7, R3 ;  /* 0x0000000702037c24 */ /* 0x000fc8000f8e0203 */
[----:B--2---:R-:W-:-:S05]  /*0db0*/  IMAD.WIDE.U32 R2, R3, 0x4, R4 ;  /* 0x0000000403027825 */ /* 0x004fca00078e0004 */
[----:B------:R-:W-:Y:S01]  /*0dc0*/  STG.E desc[UR10][R2.64], R0 ;  /* 0x0000000002007986 */ /* 0x000fe2000c10190a */
[----:B------:R-:W-:Y:S05]  /*0dd0*/  EXIT ;  /* 0x000000000000794d */ /* 0x000fea0003800000 */
.L_x_2:
[----:B------:R-:W-:-:S00]  /*0de0*/  BRA `(.L_x_2) ;  /* 0xfffffffc00fc7947 */ /* 0x000fc0000383ffff */
[----:B------:R-:W-:-:S00]  /*0df0*/  NOP ;  /* 0x0000000000007918 */ /* 0x000fc00000000000 */
        /* <DEDUP_REMOVED lines=8> */
.L_x_3:


//--------------------- .nv.shared.reserved.0     --------------------------
	.section	.nv.shared.reserved.0,"aw",@nobits
	.weak		__nv_reservedSMEM_offset_0_alias
	.size		__nv_reservedSMEM_offset_0_alias, 0, 64
	.other		__nv_reservedSMEM_offset_0_alias,@"STO_CUDA_RESERVED_SHARED STV_DEFAULT"
__nv_reservedSMEM_offset_0_alias:
	.zero		0
	.zero		64


//--------------------- .nv.constant0._Z14MatMulNoSharedPfS_S_iiiiii --------------------------
	.section	.nv.constant0._Z14MatMulNoSharedPfS_S_iiiiii,"a",@progbits
	.sectionflags	@""
	.align	4
.nv.constant0._Z14MatMulNoSharedPfS_S_iiiiii:
	.zero		944


//--------------------- SYMBOLS --------------------------

	.type		.nv.reservedSmem.offset0,@object
	.size		.nv.reservedSmem.offset0,0x4
